	.headerflags	@"EF_CUDA_TEXMODE_UNIFIED EF_CUDA_64BIT_ADDRESS EF_CUDA_ACCELERATORS EF_CUDA_SM90 EF_CUDA_VIRTUAL_SM(EF_CUDA_SM90)"
	.elftype	@"ET_EXEC"


//--------------------- .nv.info                  --------------------------
	.section	.nv.info,"",@"SHT_CUDA_INFO"
	.align	4


	//----- nvinfo : EIATTR_REGCOUNT
	.align		4
        /*0000*/ 	.byte	0x04, 0x2f
        /*0002*/ 	.short	(.L_1 - .L_0)
	.align		4
.L_0:
        /*0004*/ 	.word	index@(triton_poi_fused_convolution_relu_17)
        /*0008*/ 	.word	0x00000028


	//----- nvinfo : EIATTR_MIN_STACK_SIZE
	.align		4
.L_1:
        /*000c*/ 	.byte	0x04, 0x12
        /*000e*/ 	.short	(.L_3 - .L_2)
	.align		4
.L_2:
        /*0010*/ 	.word	index@(triton_poi_fused_convolution_relu_17)
        /*0014*/ 	.word	0x00000000


	//----- nvinfo : EIATTR_FRAME_SIZE
	.align		4
.L_3:
        /*0018*/ 	.byte	0x04, 0x11
        /*001a*/ 	.short	(.L_5 - .L_4)
	.align		4
.L_4:
        /*001c*/ 	.word	index@(triton_poi_fused_convolution_relu_17)
        /*0020*/ 	.word	0x00000000


	//----- nvinfo : EIATTR_MIN_STACK_SIZE
	.align		4
.L_5:
        /*0024*/ 	.byte	0x04, 0x12
        /*0026*/ 	.short	(.L_7 - .L_6)
	.align		4
.L_6:
        /*0028*/ 	.word	index@(triton_poi_fused_convolution_relu_17)
        /*002c*/ 	.word	0x00000000
.L_7:


//--------------------- .nv.info.triton_poi_fused_convolution_relu_17 --------------------------
	.section	.nv.info.triton_poi_fused_convolution_relu_17,"",@"SHT_CUDA_INFO"
	.sectionflags	@""
	.align	4


	//----- nvinfo : EIATTR_CUDA_API_VERSION
	.align		4
        /*0000*/ 	.byte	0x04, 0x37
        /*0002*/ 	.short	(.L_9 - .L_8)
.L_8:
        /*0004*/ 	.word	0x0000007c


	//----- nvinfo : EIATTR_KPARAM_INFO
	.align		4
.L_9:
        /*0008*/ 	.byte	0x04, 0x17
        /*000a*/ 	.short	(.L_11 - .L_10)
.L_10:
        /*000c*/ 	.word	0x00000000
        /*0010*/ 	.short	0x0005
        /*0012*/ 	.short	0x0024
        /*0014*/ 	.byte	0x00, 0xf0, 0x11, 0x00


	//----- nvinfo : EIATTR_KPARAM_INFO
	.align		4
.L_11:
        /*0018*/ 	.byte	0x04, 0x17
        /*001a*/ 	.short	(.L_13 - .L_12)
.L_12:
        /*001c*/ 	.word	0x00000000
        /*0020*/ 	.short	0x0004
        /*0022*/ 	.short	0x0020
        /*0024*/ 	.byte	0x00, 0xf0, 0x11, 0x00


	//----- nvinfo : EIATTR_KPARAM_INFO
	.align		4
.L_13:
        /*0028*/ 	.byte	0x04, 0x17
        /*002a*/ 	.short	(.L_15 - .L_14)
.L_14:
        /*002c*/ 	.word	0x00000000
        /*0030*/ 	.short	0x0003
        /*0032*/ 	.short	0x0018
        /*0034*/ 	.byte	0x00, 0xf4, 0x21, 0x00


	//----- nvinfo : EIATTR_KPARAM_INFO
	.align		4
.L_15:
        /*0038*/ 	.byte	0x04, 0x17
        /*003a*/ 	.short	(.L_17 - .L_16)
.L_16:
        /*003c*/ 	.word	0x00000000
        /*0040*/ 	.short	0x0002
        /*0042*/ 	.short	0x0010
        /*0044*/ 	.byte	0x00, 0xf4, 0x21, 0x00


	//----- nvinfo : EIATTR_KPARAM_INFO
	.align		4
.L_17:
        /*0048*/ 	.byte	0x04, 0x17
        /*004a*/ 	.short	(.L_19 - .L_18)
.L_18:
        /*004c*/ 	.word	0x00000000
        /*0050*/ 	.short	0x0001
        /*0052*/ 	.short	0x0008
        /*0054*/ 	.byte	0x00, 0xf4, 0x21, 0x00


	//----- nvinfo : EIATTR_KPARAM_INFO
	.align		4
.L_19:
        /*0058*/ 	.byte	0x04, 0x17
        /*005a*/ 	.short	(.L_21 - .L_20)
.L_20:
        /*005c*/ 	.word	0x00000000
        /*0060*/ 	.short	0x0000
        /*0062*/ 	.short	0x0000
        /*0064*/ 	.byte	0x00, 0xf4, 0x21, 0x00


	//----- nvinfo : EIATTR_SPARSE_MMA_MASK
	.align		4
.L_21:
        /*0068*/ 	.byte	0x03, 0x50
        /*006a*/ 	.short	0x0000


	//----- nvinfo : EIATTR_MAXREG_COUNT
	.align		4
        /*006c*/ 	.byte	0x03, 0x1b
        /*006e*/ 	.short	0x00ff


	//----- nvinfo : EIATTR_EXIT_INSTR_OFFSETS
	.align		4
        /*0070*/ 	.byte	0x04, 0x1c
        /*0072*/ 	.short	(.L_23 - .L_22)


	//   ....[0]....
.L_22:
        /*0074*/ 	.word	0x00000c70


	//   ....[1]....
        /*0078*/ 	.word	0x00000c90


	//----- nvinfo : EIATTR_REQNTID
	.align		4
.L_23:
        /*007c*/ 	.byte	0x04, 0x10
        /*007e*/ 	.short	(.L_25 - .L_24)
.L_24:
        /*0080*/ 	.word	0x00000100
        /*0084*/ 	.word	0x00000001
        /*0088*/ 	.word	0x00000001


	//----- nvinfo : EIATTR_CBANK_PARAM_SIZE
	.align		4
.L_25:
        /*008c*/ 	.byte	0x03, 0x19
        /*008e*/ 	.short	0x0028


	//----- nvinfo : EIATTR_PARAM_CBANK
	.align		4
        /*0090*/ 	.byte	0x04, 0x0a
        /*0092*/ 	.short	(.L_27 - .L_26)
	.align		4
.L_26:
        /*0094*/ 	.word	index@(.nv.constant0.triton_poi_fused_convolution_relu_17)
        /*0098*/ 	.short	0x0210
        /*009a*/ 	.short	0x0028


	//----- nvinfo : EIATTR_SW_WAR
	.align		4
.L_27:
        /*009c*/ 	.byte	0x04, 0x36
        /*009e*/ 	.short	(.L_29 - .L_28)
.L_28:
        /*00a0*/ 	.word	0x00000008
.L_29:


//--------------------- .nv.callgraph             --------------------------
	.section	.nv.callgraph,"",@"SHT_CUDA_CALLGRAPH"
	.align	4
	.sectionentsize	8
	.align		4
        /*0000*/ 	.word	0x00000000
	.align		4
        /*0004*/ 	.word	0xffffffff
	.align		4
        /*0008*/ 	.word	0x00000000
	.align		4
        /*000c*/ 	.word	0xfffffffe
	.align		4
        /*0010*/ 	.word	0x00000000
	.align		4
        /*0014*/ 	.word	0xfffffffd
	.align		4
        /*0018*/ 	.word	0x00000000
	.align		4
        /*001c*/ 	.word	0xfffffffc


//--------------------- .text.triton_poi_fused_convolution_relu_17 --------------------------
	.section	.text.triton_poi_fused_convolution_relu_17,"ax",@progbits
	.sectionflags	@"SHF_BARRIERS=1"
	.align	128
        .global         triton_poi_fused_convolution_relu_17
        .type           triton_poi_fused_convolution_relu_17,@function
        .size           triton_poi_fused_convolution_relu_17,(.L_x_1 - triton_poi_fused_convolution_relu_17)
        .other          triton_poi_fused_convolution_relu_17,@"STO_CUDA_ENTRY STV_DEFAULT"
triton_poi_fused_convolution_relu_17:
.text.triton_poi_fused_convolution_relu_17:
[----:B------:R-:W0:Y:S01]  /*0000*/  LDC R1, c[0x0][0x28] ;  /* 0x00000a00ff017b82 */ /* 0x000e220000000800 */
[----:B------:R-:W1:Y:S07]  /*0010*/  S2R R0, SR_CTAID.Y ;  /* 0x0000000000007919 */ /* 0x000e6e0000002600 */
[----:B------:R-:W2:Y:S01]  /*0020*/  LDC.64 R26, c[0x0][0x210] ;  /* 0x00008400ff1a7b82 */ /* 0x000ea20000000a00 */
[----:B------:R-:W-:Y:S02]  /*0030*/  CS2R R16, SRZ ;  /* 0x0000000000107805 */ /* 0x000fe4000001ff00 */
[----:B------:R-:W-:Y:S01]  /*0040*/  CS2R R18, SRZ ;  /* 0x0000000000127805 */ /* 0x000fe2000001ff00 */
[----:B------:R-:W3:Y:S01]  /*0050*/  S2R R33, SR_TID.X ;  /* 0x0000000000217919 */ /* 0x000ee20000002100 */
[----:B------:R-:W-:-:S02]  /*0060*/  CS2R R20, SRZ ;  /* 0x0000000000147805 */ /* 0x000fc4000001ff00 */
[----:B------:R-:W-:Y:S01]  /*0070*/  CS2R R22, SRZ ;  /* 0x0000000000167805 */ /* 0x000fe2000001ff00 */
[----:B------:R-:W-:Y:S01]  /*0080*/  ULDC.64 UR6, c[0x0][0x208] ;  /* 0x0000820000067ab9 */ /* 0x000fe20000000a00 */
[----:B------:R-:W4:Y:S01]  /*0090*/  S2R R24, SR_CTAID.X ;  /* 0x0000000000187919 */ /* 0x000f220000002500 */
[----:B------:R-:W5:Y:S01]  /*00a0*/  LDC.64 R8, c[0x0][0x218] ;  /* 0x00008600ff087b82 */ /* 0x000f620000000a00 */
[----:B------:R-:W-:Y:S01]  /*00b0*/  CS2R R6, SRZ ;  /* 0x0000000000067805 */ /* 0x000fe2000001ff00 */
[----:B-1----:R-:W-:Y:S01]  /*00c0*/  IMAD.SHL.U32 R30, R0, 0x40, RZ ;  /* 0x00000040001e7824 */ /* 0x002fe200078e00ff */
[----:B------:R-:W-:Y:S01]  /*00d0*/  SHF.R.S32.HI R0, RZ, 0x19, R0 ;  /* 0x00000019ff007819 */ /* 0x000fe20000011400 */
[----:B---3--:R-:W-:-:S03]  /*00e0*/  IMAD.SHL.U32 R25, R33, 0x4, RZ ;  /* 0x0000000421197824 */ /* 0x008fc600078e00ff */
[----:B------:R-:W-:Y:S02]  /*00f0*/  SGXT R0, R0, 0x1 ;  /* 0x000000010000781a */ /* 0x000fe40000000200 */
[----:B------:R-:W-:Y:S01]  /*0100*/  SHF.R.U32.HI R29, RZ, 0x4, R33 ;  /* 0x00000004ff1d7819 */ /* 0x000fe20000011621 */
[----:B----4-:R-:W-:Y:S01]  /*0110*/  IMAD.SHL.U32 R24, R24, 0x40, RZ ;  /* 0x0000004018187824 */ /* 0x010fe200078e00ff */
[----:B------:R-:W-:Y:S02]  /*0120*/  LOP3.LUT R13, R30, 0x3c, R25, 0xf8, !PT ;  /* 0x0000003c1e0d7812 */ /* 0x000fe400078ef819 */
[----:B------:R-:W-:Y:S02]  /*0130*/  SGXT.U32 R29, R29, 0x4 ;  /* 0x000000041d1d781a */ /* 0x000fe40000000000 */
[----:B------:R-:W-:Y:S02]  /*0140*/  LEA.HI R0, R0, R13, RZ, 0x9 ;  /* 0x0000000d00007211 */ /* 0x000fe400078f48ff */
[----:B------:R-:W-:-:S02]  /*0150*/  LOP3.LUT R3, R24, 0x30, R29, 0xfe, !PT ;  /* 0x0000003018037812 */ /* 0x000fc400078efe1d */
[----:B------:R-:W-:Y:S02]  /*0160*/  LOP3.LUT R2, R0, 0xfffffe00, RZ, 0xc0, !PT ;  /* 0xfffffe0000027812 */ /* 0x000fe400078ec0ff */
[----:B------:R-:W-:Y:S02]  /*0170*/  LOP3.LUT R28, R24, R29, RZ, 0xfc, !PT ;  /* 0x0000001d181c7212 */ /* 0x000fe400078efcff */
[----:B------:R-:W-:Y:S01]  /*0180*/  ISETP.GE.AND P0, PT, R3, 0x40, PT ;  /* 0x000000400300780c */ /* 0x000fe20003f06270 */
[----:B------:R-:W-:Y:S01]  /*0190*/  IMAD.IADD R13, R13, 0x1, -R2 ;  /* 0x000000010d0d7824 */ /* 0x000fe200078e0a02 */
[----:B------:R-:W-:Y:S01]  /*01a0*/  ISETP.GE.AND P3, PT, R28, 0x40, PT ;  /* 0x000000401c00780c */ /* 0x000fe20003f66270 */
[----:B------:R-:W-:Y:S01]  /*01b0*/  IMAD.SHL.U32 R2, R0, 0x40, RZ ;  /* 0x0000004000027824 */ /* 0x000fe200078e00ff */
[----:B------:R-:W-:Y:S01]  /*01c0*/  LOP3.LUT R0, R24, 0x10, R29, 0xfe, !PT ;  /* 0x0000001018007812 */ /* 0x000fe200078efe1d */
[----:B-----5:R-:W-:-:S03]  /*01d0*/  IMAD.WIDE R8, R13, 0x4, R8 ;  /* 0x000000040d087825 */ /* 0x020fc600078e0208 */
[----:B------:R-:W-:Y:S02]  /*01e0*/  LOP3.LUT R4, R2, 0xffff8000, RZ, 0xc0, !PT ;  /* 0xffff800002047812 */ /* 0x000fe400078ec0ff */
[----:B------:R-:W-:Y:S02]  /*01f0*/  LOP3.LUT R2, R24, 0x20, R29, 0xfe, !PT ;  /* 0x0000002018027812 */ /* 0x000fe400078efe1d */
[----:B------:R-:W-:Y:S01]  /*0200*/  ISETP.GE.AND P2, PT, R0, 0x40, PT ;  /* 0x000000400000780c */ /* 0x000fe20003f46270 */
[----:B------:R-:W-:Y:S01]  /*0210*/  IMAD.IADD R5, R13, 0x1, R4 ;  /* 0x000000010d057824 */ /* 0x000fe200078e0204 */
[----:B------:R-:W-:-:S03]  /*0220*/  ISETP.GE.AND P1, PT, R2, 0x40, PT ;  /* 0x000000400200780c */ /* 0x000fc60003f26270 */
[--C-:B------:R-:W-:Y:S02]  /*0230*/  IMAD R0, R0, 0x200, R5.reuse ;  /* 0x0000020000007824 */ /* 0x100fe400078e0205 */
[----:B------:R-:W-:Y:S02]  /*0240*/  IMAD R2, R2, 0x200, R5 ;  /* 0x0000020002027824 */ /* 0x000fe400078e0205 */
[----:B--2---:R-:W-:-:S04]  /*0250*/  IMAD.WIDE R10, R0, 0x4, R26 ;  /* 0x00000004000a7825 */ /* 0x004fc800078e021a */
[--C-:B------:R-:W-:Y:S01]  /*0260*/  IMAD R3, R3, 0x200, R5.reuse ;  /* 0x0000020003037824 */ /* 0x100fe200078e0205 */
[----:B------:R-:W2:Y:S01]  /*0270*/  @!P2 LDG.E.EL.128 R16, desc[UR6][R10.64] ;  /* 0x000000060a10a981 */ /* 0x000ea2000c2e1d00 */
[----:B------:R-:W-:Y:S01]  /*0280*/  IMAD R28, R28, 0x200, R5 ;  /* 0x000002001c1c7824 */ /* 0x000fe200078e0205 */
[----:B------:R-:W-:Y:S01]  /*0290*/  CS2R R4, SRZ ;  /* 0x0000000000047805 */ /* 0x000fe2000001ff00 */
[--C-:B------:R-:W-:Y:S01]  /*02a0*/  IMAD.WIDE R36, R2, 0x4, R26.reuse ;  /* 0x0000000402247825 */ /* 0x100fe200078e021a */
[----:B------:R-:W-:Y:S02]  /*02b0*/  CS2R R12, SRZ ;  /* 0x00000000000c7805 */ /* 0x000fe4000001ff00 */
[----:B------:R-:W-:Y:S01]  /*02c0*/  CS2R R14, SRZ ;  /* 0x00000000000e7805 */ /* 0x000fe2000001ff00 */
[--C-:B------:R-:W-:Y:S01]  /*02d0*/  IMAD.WIDE R34, R3, 0x4, R26.reuse ;  /* 0x0000000403227825 */ /* 0x100fe200078e021a */
[----:B------:R-:W3:Y:S04]  /*02e0*/  @!P1 LDG.E.EL.128 R20, desc[UR6][R36.64] ;  /* 0x0000000624149981 */ /* 0x000ee8000c2e1d00 */
[----:B------:R-:W2:Y:S01]  /*02f0*/  LDG.E.EL.128 R8, desc[UR6][R8.64] ;  /* 0x0000000608087981 */ /* 0x000ea2000c2e1d00 */
[----:B------:R-:W-:-:S03]  /*0300*/  IMAD.WIDE R26, R28, 0x4, R26 ;  /* 0x000000041c1a7825 */ /* 0x000fc600078e021a */
[----:B------:R1:W4:Y:S04]  /*0310*/  @!P0 LDG.E.EL.128 R4, desc[UR6][R34.64] ;  /* 0x0000000622048981 */ /* 0x000328000c2e1d00 */
[----:B------:R5:W4:Y:S01]  /*0320*/  @!P3 LDG.E.EL.128 R12, desc[UR6][R26.64] ;  /* 0x000000061a0cb981 */ /* 0x000b22000c2e1d00 */
[----:B------:R-:W5:Y:S01]  /*0330*/  S2UR UR5, SR_CgaCtaId ;  /* 0x00000000000579c3 */ /* 0x000f620000008800 */
[----:B------:R-:W-:Y:S01]  /*0340*/  IMAD.SHL.U32 R31, R33, 0x100, RZ ;  /* 0x00000100211f7824 */ /* 0x000fe200078e00ff */
[----:B------:R-:W-:Y:S01]  /*0350*/  SHF.R.U32.HI R32, RZ, 0x4, R33 ;  /* 0x00000004ff207819 */ /* 0x000fe20000011621 */
[----:B------:R-:W-:-:S03]  /*0360*/  UMOV UR4, 0x400 ;  /* 0x0000040000047882 */ /* 0x000fc60000000000 */
[----:B------:R-:W-:Y:S02]  /*0370*/  LOP3.LUT R31, R31, 0xf00, RZ, 0xc0, !PT ;  /* 0x00000f001f1f7812 */ /* 0x000fe400078ec0ff */
[----:B-1----:R-:W-:Y:S02]  /*0380*/  SGXT.U32 R34, R32, 0x4 ;  /* 0x000000042022781a */ /* 0x002fe40000000000 */
[C---:B------:R-:W-:Y:S02]  /*0390*/  LOP3.LUT R32, R31.reuse, 0x40, RZ, 0xfc, !PT ;  /* 0x000000401f207812 */ /* 0x040fe400078efcff */
[C---:B------:R-:W-:Y:S02]  /*03a0*/  LOP3.LUT R35, R31.reuse, 0x80, RZ, 0xfc, !PT ;  /* 0x000000801f237812 */ /* 0x040fe400078efcff */
[C---:B------:R-:W-:Y:S02]  /*03b0*/  LOP3.LUT R34, R31.reuse, R34, RZ, 0xfc, !PT ;  /* 0x000000221f227212 */ /* 0x040fe400078efcff */
[----:B0----5:R-:W-:Y:S01]  /*03c0*/  LOP3.LUT R26, R31, 0xc0, RZ, 0xfc, !PT ;  /* 0x000000c01f1a7812 */ /* 0x021fe200078efcff */
[----:B------:R-:W-:-:S06]  /*03d0*/  UPRMT UR4, UR5, 0x654, UR4 ;  /* 0x0000065405047896 */ /* 0x000fcc0008000004 */
[----:B------:R-:W-:Y:S02]  /*03e0*/  LEA.HI R31, R31, UR4, RZ, 0x1c ;  /* 0x000000041f1f7c11 */ /* 0x000fe4000f8fe0ff */
[----:B------:R-:W-:Y:S02]  /*03f0*/  LEA.HI R27, R32, UR4, RZ, 0x1c ;  /* 0x00000004201b7c11 */ /* 0x000fe4000f8fe0ff */
[----:B------:R-:W-:Y:S02]  /*0400*/  LEA.HI R35, R35, UR4, RZ, 0x1c ;  /* 0x0000000423237c11 */ /* 0x000fe4000f8fe0ff */
[----:B------:R-:W-:Y:S01]  /*0410*/  LEA.HI R37, R26, UR4, RZ, 0x1c ;  /* 0x000000041a257c11 */ /* 0x000fe2000f8fe0ff */
[C---:B------:R-:W-:Y:S02]  /*0420*/  IMAD R31, R34.reuse, 0x4, R31 ;  /* 0x00000004221f7824 */ /* 0x040fe400078e021f */
[C---:B------:R-:W-:Y:S02]  /*0430*/  IMAD R32, R34.reuse, 0x4, R27 ;  /* 0x0000000422207824 */ /* 0x040fe400078e021b */
[----:B------:R-:W-:-:S02]  /*0440*/  IMAD R27, R34, 0x4, R35 ;  /* 0x00000004221b7824 */ /* 0x000fc400078e0223 */
[----:B------:R-:W-:Y:S02]  /*0450*/  IMAD R26, R34, 0x4, R37 ;  /* 0x00000004221a7824 */ /* 0x000fe400078e0225 */
[----:B------:R-:W0:Y:S01]  /*0460*/  LDC.64 R34, c[0x0][0x220] ;  /* 0x00008800ff227b82 */ /* 0x000e220000000a00 */
[C---:B--2---:R-:W-:Y:S01]  /*0470*/  FSETP.GEU.AND P6, PT, R8.reuse, -R16, PT ;  /* 0x800000100800720b */ /* 0x044fe20003fce000 */
[C---:B------:R-:W-:Y:S01]  /*0480*/  FADD R16, R8.reuse, R16 ;  /* 0x0000001008107221 */ /* 0x040fe20000000000 */
[C---:B---3--:R-:W-:Y:S01]  /*0490*/  FSETP.GEU.AND P4, PT, R8.reuse, -R20, PT ;  /* 0x800000140800720b */ /* 0x048fe20003f8e000 */
[C---:B------:R-:W-:Y:S01]  /*04a0*/  FADD R20, R8.reuse, R20 ;  /* 0x0000001408147221 */ /* 0x040fe20000000000 */
[C---:B----4-:R-:W-:Y:S01]  /*04b0*/  FSETP.GEU.AND P5, PT, R8.reuse, -R4, PT ;  /* 0x800000040800720b */ /* 0x050fe20003fae000 */
[----:B------:R-:W-:Y:S01]  /*04c0*/  FADD R4, R8, R4 ;  /* 0x0000000408047221 */ /* 0x000fe20000000000 */
[----:B------:R-:W-:Y:S02]  /*04d0*/  FSEL R16, R16, RZ, P6 ;  /* 0x000000ff10107208 */ /* 0x000fe40003000000 */
[C---:B------:R-:W-:Y:S01]  /*04e0*/  FSETP.GEU.AND P6, PT, R8.reuse, -R12, PT ;  /* 0x8000000c0800720b */ /* 0x040fe20003fce000 */
[----:B------:R-:W-:Y:S01]  /*04f0*/  FADD R12, R8, R12 ;  /* 0x0000000c080c7221 */ /* 0x000fe20000000000 */
[----:B------:R-:W-:-:S02]  /*0500*/  FSEL R8, R20, RZ, P4 ;  /* 0x000000ff14087208 */ /* 0x000fc40002000000 */
[C---:B------:R-:W-:Y:S01]  /*0510*/  FSETP.GEU.AND P4, PT, R9.reuse, -R17, PT ;  /* 0x800000110900720b */ /* 0x040fe20003f8e000 */
[C---:B------:R-:W-:Y:S01]  /*0520*/  FADD R17, R9.reuse, R17 ;  /* 0x0000001109117221 */ /* 0x040fe20000000000 */
[----:B------:R-:W-:Y:S02]  /*0530*/  FSEL R4, R4, RZ, P5 ;  /* 0x000000ff04047208 */ /* 0x000fe40002800000 */
[C---:B------:R-:W-:Y:S01]  /*0540*/  FSETP.GEU.AND P5, PT, R9.reuse, -R21, PT ;  /* 0x800000150900720b */ /* 0x040fe20003fae000 */
[C---:B------:R-:W-:Y:S01]  /*0550*/  FADD R21, R9.reuse, R21 ;  /* 0x0000001509157221 */ /* 0x040fe20000000000 */
[----:B------:R-:W-:Y:S02]  /*0560*/  FSEL R12, R12, RZ, P6 ;  /* 0x000000ff0c0c7208 */ /* 0x000fe40003000000 */
[C---:B------:R-:W-:Y:S01]  /*0570*/  FSETP.GEU.AND P6, PT, R9.reuse, -R5, PT ;  /* 0x800000050900720b */ /* 0x040fe20003fce000 */
[----:B------:R-:W-:Y:S01]  /*0580*/  FADD R5, R9, R5 ;  /* 0x0000000509057221 */ /* 0x000fe20000000000 */
[----:B------:R-:W-:-:S02]  /*0590*/  FSEL R17, R17, RZ, P4 ;  /* 0x000000ff11117208 */ /* 0x000fc40002000000 */
[C---:B------:R-:W-:Y:S01]  /*05a0*/  FSETP.GEU.AND P4, PT, R9.reuse, -R13, PT ;  /* 0x8000000d0900720b */ /* 0x040fe20003f8e000 */
[----:B------:R-:W-:Y:S01]  /*05b0*/  FADD R13, R9, R13 ;  /* 0x0000000d090d7221 */ /* 0x000fe20000000000 */
[----:B------:R-:W-:Y:S02]  /*05c0*/  FSEL R9, R21, RZ, P5 ;  /* 0x000000ff15097208 */ /* 0x000fe40002800000 */
[C---:B------:R-:W-:Y:S01]  /*05d0*/  FSETP.GEU.AND P5, PT, R10.reuse, -R18, PT ;  /* 0x800000120a00720b */ /* 0x040fe20003fae000 */
[C---:B------:R-:W-:Y:S01]  /*05e0*/  FADD R18, R10.reuse, R18 ;  /* 0x000000120a127221 */ /* 0x040fe20000000000 */
[----:B------:R-:W-:Y:S02]  /*05f0*/  FSEL R5, R5, RZ, P6 ;  /* 0x000000ff05057208 */ /* 0x000fe40003000000 */
[C---:B------:R-:W-:Y:S01]  /*0600*/  FSETP.GEU.AND P6, PT, R10.reuse, -R22, PT ;  /* 0x800000160a00720b */ /* 0x040fe20003fce000 */
[----:B------:R-:W-:Y:S01]  /*0610*/  FADD R22, R10, R22 ;  /* 0x000000160a167221 */ /* 0x000fe20000000000 */
[----:B------:R-:W-:-:S02]  /*0620*/  FSEL R13, R13, RZ, P4 ;  /* 0x000000ff0d0d7208 */ /* 0x000fc40002000000 */
[----:B------:R-:W-:Y:S02]  /*0630*/  FSEL R18, R18, RZ, P5 ;  /* 0x000000ff12127208 */ /* 0x000fe40002800000 */
[C---:B------:R-:W-:Y:S01]  /*0640*/  FSETP.GEU.AND P4, PT, R10.reuse, -R6, PT ;  /* 0x800000060a00720b */ /* 0x040fe20003f8e000 */
[C---:B------:R-:W-:Y:S01]  /*0650*/  FADD R6, R10.reuse, R6 ;  /* 0x000000060a067221 */ /* 0x040fe20000000000 */
[C---:B------:R-:W-:Y:S01]  /*0660*/  FSETP.GEU.AND P5, PT, R10.reuse, -R14, PT ;  /* 0x8000000e0a00720b */ /* 0x040fe20003fae000 */
[----:B------:R-:W-:Y:S01]  /*0670*/  FADD R14, R10, R14 ;  /* 0x0000000e0a0e7221 */ /* 0x000fe20000000000 */
[----:B------:R-:W-:Y:S02]  /*0680*/  FSEL R10, R22, RZ, P6 ;  /* 0x000000ff160a7208 */ /* 0x000fe40003000000 */
[C---:B------:R-:W-:Y:S01]  /*0690*/  FSETP.GEU.AND P6, PT, R11.reuse, -R15, PT ;  /* 0x8000000f0b00720b */ /* 0x040fe20003fce000 */
[----:B------:R-:W-:Y:S01]  /*06a0*/  FADD R15, R11, R15 ;  /* 0x0000000f0b0f7221 */ /* 0x000fe20000000000 */
[----:B------:R-:W-:-:S02]  /*06b0*/  FSEL R6, R6, RZ, P4 ;  /* 0x000000ff06067208 */ /* 0x000fc40002000000 */
[C---:B------:R-:W-:Y:S01]  /*06c0*/  FSETP.GEU.AND P4, PT, R11.reuse, -R19, PT ;  /* 0x800000130b00720b */ /* 0x040fe20003f8e000 */
[----:B------:R-:W-:Y:S01]  /*06d0*/  FADD R19, R11, R19 ;  /* 0x000000130b137221 */ /* 0x000fe20000000000 */
[----:B------:R-:W-:Y:S02]  /*06e0*/  FSEL R14, R14, RZ, P5 ;  /* 0x000000ff0e0e7208 */ /* 0x000fe40002800000 */
[----:B------:R-:W-:Y:S01]  /*06f0*/  FSEL R15, R15, RZ, P6 ;  /* 0x000000ff0f0f7208 */ /* 0x000fe20003000000 */
[----:B------:R-:W-:Y:S01]  /*0700*/  STS [R31], R12 ;  /* 0x0000000c1f007388 */ /* 0x000fe20000000800 */
[C---:B------:R-:W-:Y:S01]  /*0710*/  FSETP.GEU.AND P5, PT, R11.reuse, -R23, PT ;  /* 0x800000170b00720b */ /* 0x040fe20003fae000 */
[----:B------:R-:W-:Y:S01]  /*0720*/  FADD R23, R11, R23 ;  /* 0x000000170b177221 */ /* 0x000fe20000000000 */
[----:B------:R-:W-:Y:S01]  /*0730*/  FSEL R19, R19, RZ, P4 ;  /* 0x000000ff13137208 */ /* 0x000fe20002000000 */
[----:B------:R-:W-:Y:S01]  /*0740*/  STS [R32+0x100], R13 ;  /* 0x0001000d20007388 */ /* 0x000fe20000000800 */
[----:B------:R-:W-:-:S03]  /*0750*/  FSETP.GEU.AND P4, PT, R11, -R7, PT ;  /* 0x800000070b00720b */ /* 0x000fc60003f8e000 */
[----:B------:R-:W-:Y:S01]  /*0760*/  STS [R27+0x200], R14 ;  /* 0x0002000e1b007388 */ /* 0x000fe20000000800 */
[----:B------:R-:W-:-:S03]  /*0770*/  FADD R7, R11, R7 ;  /* 0x000000070b077221 */ /* 0x000fc60000000000 */
[----:B------:R-:W-:Y:S01]  /*0780*/  STS [R26+0x300], R15 ;  /* 0x0003000f1a007388 */ /* 0x000fe20000000800 */
[----:B------:R-:W-:-:S03]  /*0790*/  FSEL R11, R23, RZ, P5 ;  /* 0x000000ff170b7208 */ /* 0x000fc60002800000 */
[----:B------:R-:W-:Y:S04]  /*07a0*/  STS [R31+0x40], R16 ;  /* 0x000040101f007388 */ /* 0x000fe80000000800 */
[----:B------:R-:W-:Y:S04]  /*07b0*/  STS [R32+0x140], R17 ;  /* 0x0001401120007388 */ /* 0x000fe80000000800 */
[----:B------:R-:W-:Y:S01]  /*07c0*/  STS [R27+0x240], R18 ;  /* 0x000240121b007388 */ /* 0x000fe20000000800 */
[----:B------:R-:W-:-:S03]  /*07d0*/  FSEL R7, R7, RZ, P4 ;  /* 0x000000ff07077208 */ /* 0x000fc60002000000 */
[----:B------:R-:W-:Y:S04]  /*07e0*/  STS [R26+0x340], R19 ;  /* 0x000340131a007388 */ /* 0x000fe80000000800 */
[----:B------:R-:W-:Y:S04]  /*07f0*/  STS [R31+0x80], R8 ;  /* 0x000080081f007388 */ /* 0x000fe80000000800 */
[----:B------:R-:W-:Y:S04]  /*0800*/  STS [R32+0x180], R9 ;  /* 0x0001800920007388 */ /* 0x000fe80000000800 */
[----:B------:R-:W-:Y:S04]  /*0810*/  STS [R27+0x280], R10 ;  /* 0x0002800a1b007388 */ /* 0x000fe80000000800 */
[----:B------:R-:W-:Y:S04]  /*0820*/  STS [R26+0x380], R11 ;  /* 0x0003800b1a007388 */ /* 0x000fe80000000800 */
[----:B------:R1:W-:Y:S04]  /*0830*/  STS [R31+0xc0], R4 ;  /* 0x0000c0041f007388 */ /* 0x0003e80000000800 */
[----:B------:R-:W-:Y:S04]  /*0840*/  STS [R32+0x1c0], R5 ;  /* 0x0001c00520007388 */ /* 0x000fe80000000800 */
[----:B------:R2:W-:Y:S04]  /*0850*/  STS [R27+0x2c0], R6 ;  /* 0x0002c0061b007388 */ /* 0x0005e80000000800 */
[----:B------:R-:W-:Y:S01]  /*0860*/  STS [R26+0x3c0], R7 ;  /* 0x0003c0071a007388 */ /* 0x000fe20000000800 */
[----:B------:R-:W-:Y:S01]  /*0870*/  SHF.R.U32.HI R20, RZ, 0x2, R33 ;  /* 0x00000002ff147819 */ /* 0x000fe20000011621 */
[----:B------:R-:W-:-:S03]  /*0880*/  IMAD.SHL.U32 R33, R33, 0x4, RZ ;  /* 0x0000000421217824 */ /* 0x000fc600078e00ff */
[----:B------:R-:W-:Y:S02]  /*0890*/  LOP3.LUT R20, R20, 0x3c, RZ, 0xc0, !PT ;  /* 0x0000003c14147812 */ /* 0x000fe400078ec0ff */
[----:B------:R-:W-:-:S03]  /*08a0*/  LOP3.LUT R33, R33, 0x3fc, RZ, 0xc0, !PT ;  /* 0x000003fc21217812 */ /* 0x000fc600078ec0ff */
[----:B------:R-:W-:Y:S01]  /*08b0*/  VIADD R20, R20, UR4 ;  /* 0x0000000414147c36 */ /* 0x000fe20008000000 */
[----:B------:R-:W-:-:S03]  /*08c0*/  LOP3.LUT R37, R33, 0x400, RZ, 0xfc, !PT ;  /* 0x0000040021257812 */ /* 0x000fc600078efcff */
[----:B------:R-:W-:Y:S01]  /*08d0*/  IMAD R36, R33, 0x4, R20 ;  /* 0x0000000421247824 */ /* 0x000fe200078e0214 */
[----:B------:R-:W-:Y:S01]  /*08e0*/  BAR.SYNC.DEFER_BLOCKING 0x0 ;  /* 0x0000000000007b1d */ /* 0x000fe20000010000 */
[----:B------:R-:W-:Y:S02]  /*08f0*/  SHF.R.U32.HI R37, RZ, 0x4, R37 ;  /* 0x00000004ff257819 */ /* 0x000fe40000011625 */
[----:B-1----:R-:W-:Y:S02]  /*0900*/  LOP3.LUT R31, R24, 0x3c, R25, 0xf8, !PT ;  /* 0x0000003c181f7812 */ /* 0x002fe400078ef819 */
[----:B------:R-:W-:Y:S02]  /*0910*/  LOP3.LUT R24, R30, R29, RZ, 0xfc, !PT ;  /* 0x0000001d1e187212 */ /* 0x000fe400078efcff */
[----:B------:R-:W-:-:S03]  /*0920*/  LOP3.LUT R25, R37, 0x7c, RZ, 0xc0, !PT ;  /* 0x0000007c25197812 */ /* 0x000fc600078ec0ff */
[----:B------:R-:W-:Y:S02]  /*0930*/  IMAD R37, R24, 0x40, R31 ;  /* 0x0000004018257824 */ /* 0x000fe400078e021f */
[----:B------:R-:W-:Y:S01]  /*0940*/  VIADD R24, R25, UR4 ;  /* 0x0000000419187c36 */ /* 0x000fe20008000000 */
[----:B------:R-:W-:Y:S04]  /*0950*/  LDS R20, [R36] ;  /* 0x0000000024147984 */ /* 0x000fe80000000800 */
[----:B------:R-:W-:Y:S04]  /*0960*/  LDS R21, [R36+0x4] ;  /* 0x0000040024157984 */ /* 0x000fe80000000800 */
[----:B------:R-:W-:Y:S04]  /*0970*/  LDS R22, [R36+0x8] ;  /* 0x0000080024167984 */ /* 0x000fe80000000800 */
[----:B------:R0:W1:Y:S01]  /*0980*/  LDS R23, [R36+0xc] ;  /* 0x00000c0024177984 */ /* 0x0000620000000800 */
[----:B--2---:R-:W-:-:S05]  /*0990*/  IMAD R27, R33, 0x4, R24 ;  /* 0x00000004211b7824 */ /* 0x004fca00078e0218 */
[----:B------:R-:W-:Y:S04]  /*09a0*/  LDS R24, [R27+0x1000] ;  /* 0x001000001b187984 */ /* 0x000fe80000000800 */
[----:B------:R-:W-:Y:S04]  /*09b0*/  LDS R25, [R27+0x1004] ;  /* 0x001004001b197984 */ /* 0x000fe80000000800 */
[----:B------:R-:W-:Y:S04]  /*09c0*/  LDS R26, [R27+0x1008] ;  /* 0x001008001b1a7984 */ /* 0x000fe80000000800 */
[----:B------:R-:W2:Y:S01]  /*09d0*/  LDS R27, [R27+0x100c] ;  /* 0x00100c001b1b7984 */ /* 0x000ea20000000800 */
[----:B------:R-:W-:Y:S01]  /*09e0*/  ISETP.GE.AND P4, PT, R31, 0x40, PT ;  /* 0x000000401f00780c */ /* 0x000fe20003f86270 */
[----:B0-----:R-:W-:Y:S01]  /*09f0*/  IMAD.WIDE R36, R37, 0x4, R34 ;  /* 0x0000000425247825 */ /* 0x001fe200078e0222 */
[----:B------:R-:W-:-:S11]  /*0a00*/  LOP3.LUT R32, R33, 0x800, RZ, 0xfc, !PT ;  /* 0x0000080021207812 */ /* 0x000fd600078efcff */
[----:B-1----:R0:W-:Y:S02]  /*0a10*/  @!P4 STG.E.128 desc[UR6][R36.64], R20 ;  /* 0x000000142400c986 */ /* 0x0021e4000c101d06 */
[----:B0-----:R-:W-:Y:S02]  /*0a20*/  SHF.R.U32.HI R20, RZ, 0x4, R32 ;  /* 0x00000004ff147819 */ /* 0x001fe40000011620 */
[----:B------:R-:W-:-:S05]  /*0a30*/  LOP3.LUT R32, R30, 0x10, R29, 0xfe, !PT ;  /* 0x000000101e207812 */ /* 0x000fca00078efe1d */
[----:B------:R-:W-:-:S04]  /*0a40*/  IMAD R32, R32, 0x40, R31 ;  /* 0x0000004020207824 */ /* 0x000fc800078e021f */
[----:B------:R-:W-:Y:S01]  /*0a50*/  IMAD.WIDE R36, R32, 0x4, R34 ;  /* 0x0000000420247825 */ /* 0x000fe200078e0222 */
[----:B------:R-:W-:Y:S02]  /*0a60*/  LOP3.LUT R32, R33, 0xc00, RZ, 0xfc, !PT ;  /* 0x00000c0021207812 */ /* 0x000fe400078efcff */
[----:B------:R-:W-:Y:S02]  /*0a70*/  LOP3.LUT R20, R20, 0xbc, RZ, 0xc0, !PT ;  /* 0x000000bc14147812 */ /* 0x000fe400078ec0ff */
[----:B--2---:R0:W-:Y:S03]  /*0a80*/  @!P4 STG.E.128 desc[UR6][R36.64], R24 ;  /* 0x000000182400c986 */ /* 0x0041e6000c101d06 */
[----:B------:R-:W-:-:S04]  /*0a90*/  VIADD R20, R20, UR4 ;  /* 0x0000000414147c36 */ /* 0x000fc80008000000 */
[----:B------:R-:W-:-:S05]  /*0aa0*/  IMAD R23, R33, 0x4, R20 ;  /* 0x0000000421177824 */ /* 0x000fca00078e0214 */
[----:B------:R-:W-:Y:S04]  /*0ab0*/  LDS R20, [R23+0x2000] ;  /* 0x0020000017147984 */ /* 0x000fe80000000800 */
[----:B------:R-:W-:Y:S01]  /*0ac0*/  LDS R21, [R23+0x2004] ;  /* 0x0020040017157984 */ /* 0x000fe20000000800 */
[----:B0-----:R-:W-:-:S03]  /*0ad0*/  SHF.R.U32.HI R24, RZ, 0x4, R32 ;  /* 0x00000004ff187819 */ /* 0x001fc60000011620 */
[----:B------:R-:W-:Y:S01]  /*0ae0*/  LDS R22, [R23+0x2008] ;  /* 0x0020080017167984 */ /* 0x000fe20000000800 */
[----:B------:R-:W-:-:S03]  /*0af0*/  LOP3.LUT R24, R24, 0xfc, RZ, 0xc0, !PT ;  /* 0x000000fc18187812 */ /* 0x000fc600078ec0ff */
[----:B------:R-:W0:Y:S02]  /*0b00*/  LDS R23, [R23+0x200c] ;  /* 0x00200c0017177984 */ /* 0x000e240000000800 */
[----:B------:R-:W-:-:S04]  /*0b10*/  VIADD R24, R24, UR4 ;  /* 0x0000000418187c36 */ /* 0x000fc80008000000 */
[----:B------:R-:W-:Y:S01]  /*0b20*/  IMAD R27, R33, 0x4, R24 ;  /* 0x00000004211b7824 */ /* 0x000fe200078e0218 */
[----:B------:R-:W-:-:S04]  /*0b30*/  LOP3.LUT R32, R30, 0x20, R29, 0xfe, !PT ;  /* 0x000000201e207812 */ /* 0x000fc800078efe1d */
[----:B------:R-:W-:Y:S04]  /*0b40*/  LDS R24, [R27+0x3000] ;  /* 0x003000001b187984 */ /* 0x000fe80000000800 */
[----:B------:R-:W-:Y:S04]  /*0b50*/  LDS R25, [R27+0x3004] ;  /* 0x003004001b197984 */ /* 0x000fe80000000800 */
[----:B------:R-:W-:Y:S04]  /*0b60*/  LDS R26, [R27+0x3008] ;  /* 0x003008001b1a7984 */ /* 0x000fe80000000800 */
[----:B------:R-:W1:Y:S01]  /*0b70*/  LDS R27, [R27+0x300c] ;  /* 0x00300c001b1b7984 */ /* 0x000e620000000800 */
[----:B------:R-:W-:-:S04]  /*0b80*/  IMAD R32, R32, 0x40, R31 ;  /* 0x0000004020207824 */ /* 0x000fc800078e021f */
[----:B------:R-:W-:Y:S02]  /*0b90*/  IMAD.WIDE R36, R32, 0x4, R34 ;  /* 0x0000000420247825 */ /* 0x000fe400078e0222 */
[----:B------:R-:W2:Y:S01]  /*0ba0*/  LDC.64 R32, c[0x0][0x228] ;  /* 0x00008a00ff207b82 */ /* 0x000ea20000000a00 */
[----:B------:R-:W-:-:S05]  /*0bb0*/  LOP3.LUT R30, R30, 0x30, R29, 0xfe, !PT ;  /* 0x000000301e1e7812 */ /* 0x000fca00078efe1d */
[----:B------:R-:W-:-:S04]  /*0bc0*/  IMAD R31, R30, 0x40, R31 ;  /* 0x000000401e1f7824 */ /* 0x000fc800078e021f */
[----:B------:R-:W-:Y:S01]  /*0bd0*/  IMAD.WIDE R34, R31, 0x4, R34 ;  /* 0x000000041f227825 */ /* 0x000fe200078e0222 */
[----:B0-----:R0:W-:Y:S03]  /*0be0*/  @!P4 STG.E.128 desc[UR6][R36.64], R20 ;  /* 0x000000142400c986 */ /* 0x0011e6000c101d06 */
[----:B--2---:R-:W-:-:S04]  /*0bf0*/  IMAD.WIDE R28, R28, 0x4, R32 ;  /* 0x000000041c1c7825 */ /* 0x004fc800078e0220 */
[----:B------:R-:W-:-:S04]  /*0c00*/  IMAD.WIDE R30, R0, 0x4, R32 ;  /* 0x00000004001e7825 */ /* 0x000fc800078e0220 */
[--C-:B0-----:R-:W-:Y:S01]  /*0c10*/  IMAD.WIDE R20, R2, 0x4, R32.reuse ;  /* 0x0000000402147825 */ /* 0x101fe200078e0220 */
[----:B-1----:R0:W-:Y:S04]  /*0c20*/  @!P4 STG.E.128 desc[UR6][R34.64], R24 ;  /* 0x000000182200c986 */ /* 0x0021e8000c101d06 */
[----:B------:R0:W-:Y:S04]  /*0c30*/  @!P3 STG.E.128 desc[UR6][R28.64], R12 ;  /* 0x0000000c1c00b986 */ /* 0x0001e8000c101d06 */
[----:B------:R0:W-:Y:S01]  /*0c40*/  @!P2 STG.E.128 desc[UR6][R30.64], R16 ;  /* 0x000000101e00a986 */ /* 0x0001e2000c101d06 */
[----:B------:R-:W-:-:S03]  /*0c50*/  IMAD.WIDE R32, R3, 0x4, R32 ;  /* 0x0000000403207825 */ /* 0x000fc600078e0220 */
[----:B------:R0:W-:Y:S02]  /*0c60*/  @!P1 STG.E.128 desc[UR6][R20.64], R8 ;  /* 0x0000000814009986 */ /* 0x0001e4000c101d06 */
[----:B0-----:R-:W-:Y:S05]  /*0c70*/  @P0 EXIT ;  /* 0x000000000000094d */ /* 0x001fea0003800000 */
[----:B------:R-:W-:Y:S01]  /*0c80*/  STG.E.128 desc[UR6][R32.64], R4 ;  /* 0x0000000420007986 */ /* 0x000fe2000c101d06 */
[----:B------:R-:W-:Y:S05]  /*0c90*/  EXIT ;  /* 0x000000000000794d */ /* 0x000fea0003800000 */
.L_x_0:
[----:B------:R-:W-:-:S00]  /*0ca0*/  BRA `(.L_x_0) ;  /* 0xfffffffc00fc7947 */ /* 0x000fc0000383ffff */
[----:B------:R-:W-:-:S00]  /*0cb0*/  NOP ;  /* 0x0000000000007918 */ /* 0x000fc00000000000 */
        /* <DEDUP_REMOVED lines=12> */
.L_x_1:


//--------------------- .nv.shared.triton_poi_fused_convolution_relu_17 --------------------------
	.section	.nv.shared.triton_poi_fused_convolution_relu_17,"aw",@nobits
	.sectionflags	@""
	.align	16
	.zero		1024


//--------------------- .nv.constant0.triton_poi_fused_convolution_relu_17 --------------------------
	.section	.nv.constant0.triton_poi_fused_convolution_relu_17,"a",@progbits
	.sectionflags	@""
	.align	4
.nv.constant0.triton_poi_fused_convolution_relu_17:
	.zero		568
